//
// Generated by NVIDIA NVVM Compiler
//
// Compiler Build ID: CL-36424714
// Cuda compilation tools, release 13.0, V13.0.88
// Based on NVVM 20.0.0
//

.version 9.0
.target sm_100
.address_size 64

	// .globl	_Z10globalFuncv

.visible .entry _Z10globalFuncv()
{


	ret;

}


// ===== COMPILED SASS (sm_100) =====

	.target	sm_100

	.elftype	@"ET_EXEC"


//--------------------- .note.nv.tkinfo           --------------------------
	.section	.note.nv.tkinfo,"",@"SHT_NOTE"
	.sectionflags	@"SHF_NOTE_NV_TKINFO"
	.tkinfo
        /*0018*/ 	.word	0x00000002
        /*0030*/ 	.string	""
        /*0030*/ 	.string	"ptxas"
        /*0030*/ 	.string	"Cuda compilation tools, release 13.0, V13.0.88"
        /*0030*/ 	.string	"Build cuda_13.0.r13.0/compiler.36424714_0"
        /*0030*/ 	.string	"-arch sm_100 -m 64 "



//--------------------- .note.nv.cuinfo           --------------------------
	.section	.note.nv.cuinfo,"",@"SHT_NOTE"
	.sectionflags	@"SHF_NOTE_NV_CUINFO"
        /*0018*/ 	.short	0x0002
        /*001a*/ 	.short	0x0064
        /*001c*/ 	.short	0x0082
	.zero		2


//--------------------- .nv.info                  --------------------------
	.section	.nv.info,"",@"SHT_CUDA_INFO"
	.align	4


	//----- nvinfo : EIATTR_REGCOUNT
	.align		4
        /*0000*/ 	.byte	0x04, 0x2f
        /*0002*/ 	.short	(.L_1 - .L_0)
	.align		4
.L_0:
        /*0004*/ 	.word	index@(_Z10globalFuncv)
        /*0008*/ 	.word	0x00000004


	//----- nvinfo : EIATTR_FRAME_SIZE
	.align		4
.L_1:
        /*000c*/ 	.byte	0x04, 0x11
        /*000e*/ 	.short	(.L_3 - .L_2)
	.align		4
.L_2:
        /*0010*/ 	.word	index@(_Z10globalFuncv)
        /*0014*/ 	.word	0x00000000


	//----- nvinfo : EIATTR_MIN_STACK_SIZE
	.align		4
.L_3:
        /*0018*/ 	.byte	0x04, 0x12
        /*001a*/ 	.short	(.L_5 - .L_4)
	.align		4
.L_4:
        /*001c*/ 	.word	index@(_Z10globalFuncv)
        /*0020*/ 	.word	0x00000000
.L_5:


//--------------------- .nv.compat                --------------------------
	.section	.nv.compat,"",@"SHT_CUDA_COMPAT_INFO"
	.align	4
        /*0000*/ 	.byte	0x02, 0x09, 0x00, 0x00, 0x02, 0x02, 0x01, 0x00, 0x02, 0x05, 0x05, 0x00, 0x03, 0x07, 0x01, 0x01
        /*0010*/ 	.byte	0x02, 0x03, 0x00, 0x00, 0x02, 0x06, 0x01, 0x00, 0x04, 0x0b, 0x08, 0x00, 0x09, 0x00, 0x00, 0x00
        /*0020*/ 	.byte	0x00, 0x00, 0x00, 0x00


//--------------------- .nv.info._Z10globalFuncv  --------------------------
	.section	.nv.info._Z10globalFuncv,"",@"SHT_CUDA_INFO"
	.sectionflags	@""
	.align	4


	//----- nvinfo : EIATTR_CUDA_API_VERSION
	.align		4
        /*0000*/ 	.byte	0x04, 0x37
        /*0002*/ 	.short	(.L_7 - .L_6)
.L_6:
        /*0004*/ 	.word	0x00000082


	//----- nvinfo : EIATTR_SPARSE_MMA_MASK
	.align		4
.L_7:
        /*0008*/ 	.byte	0x03, 0x50
        /*000a*/ 	.short	0x0000


	//----- nvinfo : EIATTR_MAXREG_COUNT
	.align		4
        /*000c*/ 	.byte	0x03, 0x1b
        /*000e*/ 	.short	0x00ff


	//----- nvinfo : EIATTR_MERCURY_ISA_VERSION
	.align		4
        /*0010*/ 	.byte	0x03, 0x5f
        /*0012*/ 	.short	0x0101


	//----- nvinfo : EIATTR_VRC_CTA_INIT_COUNT
	.align		4
        /*0014*/ 	.byte	0x02, 0x4a
	.zero		1
	.zero		1


	//----- nvinfo : EIATTR_EXIT_INSTR_OFFSETS
	.align		4
        /*0018*/ 	.byte	0x04, 0x1c
        /*001a*/ 	.short	(.L_9 - .L_8)


	//   ....[0]....
.L_8:
        /*001c*/ 	.word	0x00000010


	//----- nvinfo : EIATTR_SW_WAR
	.align		4
.L_9:
        /*0020*/ 	.byte	0x04, 0x36
        /*0022*/ 	.short	(.L_11 - .L_10)
.L_10:
        /*0024*/ 	.word	0x00000008
.L_11:


//--------------------- .nv.callgraph             --------------------------
	.section	.nv.callgraph,"",@"SHT_CUDA_CALLGRAPH"
	.align	4
	.sectionentsize	8
	.align		4
        /*0000*/ 	.word	0x00000000
	.align		4
        /*0004*/ 	.word	0xffffffff
	.align		4
        /*0008*/ 	.word	0x00000000
	.align		4
        /*000c*/ 	.word	0xfffffffe
	.align		4
        /*0010*/ 	.word	0x00000000
	.align		4
        /*0014*/ 	.word	0xfffffffd
	.align		4
        /*0018*/ 	.word	0x00000000
	.align		4
        /*001c*/ 	.word	0xfffffffc


//--------------------- .text._Z10globalFuncv     --------------------------
	.section	.text._Z10globalFuncv,"ax",@progbits
	.align	128
        .global         _Z10globalFuncv
        .type           _Z10globalFuncv,@function
        .size           _Z10globalFuncv,(.L_x_1 - _Z10globalFuncv)
        .other          _Z10globalFuncv,@"STO_CUDA_ENTRY STV_DEFAULT"
_Z10globalFuncv:
.text._Z10globalFuncv:
[----:B------:R-:W-:Y:S01]  /*0000*/  LDC R1, c[0x0][0x37c] ;  /* 0x0000df00ff017b82 */ /* 0x000fe20000000800 */
[----:B------:R-:W-:Y:S05]  /*0010*/  EXIT ;  /* 0x000000000000794d */ /* 0x000fea0003800000 */
.L_x_0:
[----:B------:R-:W-:-:S00]  /*0020*/  BRA `(.L_x_0) ;  /* 0xfffffffc00fc7947 */ /* 0x000fc0000383ffff */
[----:B------:R-:W-:-:S00]  /*0030*/  NOP ;  /* 0x0000000000007918 */ /* 0x000fc00000000000 */
        /* <DEDUP_REMOVED lines=12> */
.L_x_1:


//--------------------- .nv.shared.reserved.0     --------------------------
	.section	.nv.shared.reserved.0,"aw",@nobits
	.weak		__nv_reservedSMEM_offset_0_alias
	.size		__nv_reservedSMEM_offset_0_alias, 0, 64
	.other		__nv_reservedSMEM_offset_0_alias,@"STO_CUDA_RESERVED_SHARED STV_DEFAULT"
__nv_reservedSMEM_offset_0_alias:
	.zero		0
	.zero		64


//--------------------- .nv.constant0._Z10globalFuncv --------------------------
	.section	.nv.constant0._Z10globalFuncv,"a",@progbits
	.sectionflags	@""
	.align	4
.nv.constant0._Z10globalFuncv:
	.zero		896


//--------------------- SYMBOLS --------------------------

	.type		.nv.reservedSmem.offset0,@object
	.size		.nv.reservedSmem.offset0,0x4
